//
// Generated by NVIDIA NVVM Compiler
//
// Compiler Build ID: CL-36424714
// Cuda compilation tools, release 13.0, V13.0.88
// Based on NVVM 20.0.0
//

.version 9.0
.target sm_100
.address_size 64

	// .globl	_Z9gpuReductPfc

.visible .entry _Z9gpuReductPfc(
	.param .u64 .ptr .align 1 _Z9gpuReductPfc_param_0,
	.param .u8 _Z9gpuReductPfc_param_1
)
{
	.reg .pred 	%p<96>;
	.reg .b16 	%rs<14>;
	.reg .b32 	%r<16>;
	.reg .b32 	%f<49>;
	.reg .b64 	%rd<5>;

	ld.param.u64 	%rd2, [_Z9gpuReductPfc_param_0];
	ld.param.s8 	%rs2, [_Z9gpuReductPfc_param_1];
	cvta.to.global.u64 	%rd3, %rd2;
	mov.u32 	%r1, %tid.x;
	mov.u32 	%r3, %ctaid.x;
	shl.b32 	%r4, %r3, 10;
	or.b32  	%r2, %r4, %r1;
	shl.b32 	%r5, %r2, 1;
	mul.wide.s32 	%rd4, %r5, 4;
	add.s64 	%rd1, %rd3, %rd4;
	bar.sync 	0;
	ld.global.f32 	%f1, [%rd1];
	ld.global.f32 	%f2, [%rd1+4];
	setp.gt.s16 	%p1, %rs2, 114;
	@%p1 bra 	$L__BB0_4;
	setp.eq.s16 	%p4, %rs2, 110;
	@%p4 bra 	$L__BB0_8;
	setp.eq.s16 	%p5, %rs2, 112;
	@%p5 bra 	$L__BB0_3;
	bra.uni 	$L__BB0_11;
$L__BB0_3:
	mul.f32 	%f25, %f1, %f2;
	st.global.f32 	[%rd1], %f25;
	bra.uni 	$L__BB0_11;
$L__BB0_4:
	setp.eq.s16 	%p2, %rs2, 115;
	@%p2 bra 	$L__BB0_10;
	setp.ne.s16 	%p3, %rs2, 120;
	@%p3 bra 	$L__BB0_11;
	setp.gt.f32 	%p7, %f1, %f2;
	@%p7 bra 	$L__BB0_11;
	st.global.f32 	[%rd1], %f2;
	bra.uni 	$L__BB0_11;
$L__BB0_8:
	setp.lt.f32 	%p6, %f1, %f2;
	@%p6 bra 	$L__BB0_11;
	st.global.f32 	[%rd1], %f2;
	bra.uni 	$L__BB0_11;
$L__BB0_10:
	add.f32 	%f26, %f1, %f2;
	st.global.f32 	[%rd1], %f26;
$L__BB0_11:
	bar.sync 	0;
	and.b32  	%r6, %r1, 1;
	setp.eq.b32 	%p8, %r6, 1;
	@%p8 bra 	$L__BB0_23;
	ld.global.f32 	%f3, [%rd1];
	ld.global.f32 	%f4, [%rd1+8];
	setp.gt.s16 	%p9, %rs2, 114;
	@%p9 bra 	$L__BB0_16;
	setp.eq.s16 	%p12, %rs2, 110;
	@%p12 bra 	$L__BB0_21;
	setp.eq.s16 	%p13, %rs2, 112;
	@%p13 bra 	$L__BB0_15;
	bra.uni 	$L__BB0_23;
$L__BB0_15:
	mul.f32 	%f27, %f3, %f4;
	st.global.f32 	[%rd1], %f27;
	bra.uni 	$L__BB0_23;
$L__BB0_16:
	setp.eq.s16 	%p10, %rs2, 115;
	@%p10 bra 	$L__BB0_20;
	setp.eq.s16 	%p11, %rs2, 120;
	@%p11 bra 	$L__BB0_18;
	bra.uni 	$L__BB0_23;
$L__BB0_18:
	setp.gt.f32 	%p15, %f3, %f4;
	@%p15 bra 	$L__BB0_23;
	st.global.f32 	[%rd1], %f4;
	bra.uni 	$L__BB0_23;
$L__BB0_20:
	add.f32 	%f28, %f3, %f4;
	st.global.f32 	[%rd1], %f28;
	bra.uni 	$L__BB0_23;
$L__BB0_21:
	setp.lt.f32 	%p14, %f3, %f4;
	@%p14 bra 	$L__BB0_23;
	st.global.f32 	[%rd1], %f4;
$L__BB0_23:
	bar.sync 	0;
	and.b32  	%r7, %r1, 3;
	setp.ne.s32 	%p16, %r7, 0;
	@%p16 bra 	$L__BB0_35;
	ld.global.f32 	%f5, [%rd1];
	ld.global.f32 	%f6, [%rd1+16];
	setp.gt.s16 	%p17, %rs2, 114;
	@%p17 bra 	$L__BB0_28;
	setp.eq.s16 	%p20, %rs2, 110;
	@%p20 bra 	$L__BB0_33;
	setp.eq.s16 	%p21, %rs2, 112;
	@%p21 bra 	$L__BB0_27;
	bra.uni 	$L__BB0_35;
$L__BB0_27:
	mul.f32 	%f29, %f5, %f6;
	st.global.f32 	[%rd1], %f29;
	bra.uni 	$L__BB0_35;
$L__BB0_28:
	setp.eq.s16 	%p18, %rs2, 115;
	@%p18 bra 	$L__BB0_32;
	setp.eq.s16 	%p19, %rs2, 120;
	@%p19 bra 	$L__BB0_30;
	bra.uni 	$L__BB0_35;
$L__BB0_30:
	setp.gt.f32 	%p23, %f5, %f6;
	@%p23 bra 	$L__BB0_35;
	st.global.f32 	[%rd1], %f6;
	bra.uni 	$L__BB0_35;
$L__BB0_32:
	add.f32 	%f30, %f5, %f6;
	st.global.f32 	[%rd1], %f30;
	bra.uni 	$L__BB0_35;
$L__BB0_33:
	setp.lt.f32 	%p22, %f5, %f6;
	@%p22 bra 	$L__BB0_35;
	st.global.f32 	[%rd1], %f6;
$L__BB0_35:
	bar.sync 	0;
	and.b32  	%r8, %r1, 7;
	setp.ne.s32 	%p24, %r8, 0;
	@%p24 bra 	$L__BB0_47;
	ld.global.f32 	%f7, [%rd1];
	ld.global.f32 	%f8, [%rd1+32];
	setp.gt.s16 	%p25, %rs2, 114;
	@%p25 bra 	$L__BB0_40;
	setp.eq.s16 	%p28, %rs2, 110;
	@%p28 bra 	$L__BB0_45;
	setp.eq.s16 	%p29, %rs2, 112;
	@%p29 bra 	$L__BB0_39;
	bra.uni 	$L__BB0_47;
$L__BB0_39:
	mul.f32 	%f31, %f7, %f8;
	st.global.f32 	[%rd1], %f31;
	bra.uni 	$L__BB0_47;
$L__BB0_40:
	setp.eq.s16 	%p26, %rs2, 115;
	@%p26 bra 	$L__BB0_44;
	setp.eq.s16 	%p27, %rs2, 120;
	@%p27 bra 	$L__BB0_42;
	bra.uni 	$L__BB0_47;
$L__BB0_42:
	setp.gt.f32 	%p31, %f7, %f8;
	@%p31 bra 	$L__BB0_47;
	st.global.f32 	[%rd1], %f8;
	bra.uni 	$L__BB0_47;
$L__BB0_44:
	add.f32 	%f32, %f7, %f8;
	st.global.f32 	[%rd1], %f32;
	bra.uni 	$L__BB0_47;
$L__BB0_45:
	setp.lt.f32 	%p30, %f7, %f8;
	@%p30 bra 	$L__BB0_47;
	st.global.f32 	[%rd1], %f8;
$L__BB0_47:
	bar.sync 	0;
	and.b32  	%r9, %r1, 15;
	setp.ne.s32 	%p32, %r9, 0;
	@%p32 bra 	$L__BB0_59;
	ld.global.f32 	%f9, [%rd1];
	ld.global.f32 	%f10, [%rd1+64];
	setp.gt.s16 	%p33, %rs2, 114;
	@%p33 bra 	$L__BB0_52;
	setp.eq.s16 	%p36, %rs2, 110;
	@%p36 bra 	$L__BB0_57;
	setp.eq.s16 	%p37, %rs2, 112;
	@%p37 bra 	$L__BB0_51;
	bra.uni 	$L__BB0_59;
$L__BB0_51:
	mul.f32 	%f33, %f9, %f10;
	st.global.f32 	[%rd1], %f33;
	bra.uni 	$L__BB0_59;
$L__BB0_52:
	setp.eq.s16 	%p34, %rs2, 115;
	@%p34 bra 	$L__BB0_56;
	setp.eq.s16 	%p35, %rs2, 120;
	@%p35 bra 	$L__BB0_54;
	bra.uni 	$L__BB0_59;
$L__BB0_54:
	setp.gt.f32 	%p39, %f9, %f10;
	@%p39 bra 	$L__BB0_59;
	st.global.f32 	[%rd1], %f10;
	bra.uni 	$L__BB0_59;
$L__BB0_56:
	add.f32 	%f34, %f9, %f10;
	st.global.f32 	[%rd1], %f34;
	bra.uni 	$L__BB0_59;
$L__BB0_57:
	setp.lt.f32 	%p38, %f9, %f10;
	@%p38 bra 	$L__BB0_59;
	st.global.f32 	[%rd1], %f10;
$L__BB0_59:
	bar.sync 	0;
	and.b32  	%r10, %r1, 31;
	setp.ne.s32 	%p40, %r10, 0;
	@%p40 bra 	$L__BB0_71;
	ld.global.f32 	%f11, [%rd1];
	ld.global.f32 	%f12, [%rd1+128];
	setp.gt.s16 	%p41, %rs2, 114;
	@%p41 bra 	$L__BB0_64;
	setp.eq.s16 	%p44, %rs2, 110;
	@%p44 bra 	$L__BB0_69;
	setp.eq.s16 	%p45, %rs2, 112;
	@%p45 bra 	$L__BB0_63;
	bra.uni 	$L__BB0_71;
$L__BB0_63:
	mul.f32 	%f35, %f11, %f12;
	st.global.f32 	[%rd1], %f35;
	bra.uni 	$L__BB0_71;
$L__BB0_64:
	setp.eq.s16 	%p42, %rs2, 115;
	@%p42 bra 	$L__BB0_68;
	setp.eq.s16 	%p43, %rs2, 120;
	@%p43 bra 	$L__BB0_66;
	bra.uni 	$L__BB0_71;
$L__BB0_66:
	setp.gt.f32 	%p47, %f11, %f12;
	@%p47 bra 	$L__BB0_71;
	st.global.f32 	[%rd1], %f12;
	bra.uni 	$L__BB0_71;
$L__BB0_68:
	add.f32 	%f36, %f11, %f12;
	st.global.f32 	[%rd1], %f36;
	bra.uni 	$L__BB0_71;
$L__BB0_69:
	setp.lt.f32 	%p46, %f11, %f12;
	@%p46 bra 	$L__BB0_71;
	st.global.f32 	[%rd1], %f12;
$L__BB0_71:
	bar.sync 	0;
	and.b32  	%r11, %r1, 63;
	setp.ne.s32 	%p48, %r11, 0;
	@%p48 bra 	$L__BB0_83;
	ld.global.f32 	%f13, [%rd1];
	ld.global.f32 	%f14, [%rd1+256];
	setp.gt.s16 	%p49, %rs2, 114;
	@%p49 bra 	$L__BB0_76;
	setp.eq.s16 	%p52, %rs2, 110;
	@%p52 bra 	$L__BB0_81;
	setp.eq.s16 	%p53, %rs2, 112;
	@%p53 bra 	$L__BB0_75;
	bra.uni 	$L__BB0_83;
$L__BB0_75:
	mul.f32 	%f37, %f13, %f14;
	st.global.f32 	[%rd1], %f37;
	bra.uni 	$L__BB0_83;
$L__BB0_76:
	setp.eq.s16 	%p50, %rs2, 115;
	@%p50 bra 	$L__BB0_80;
	setp.eq.s16 	%p51, %rs2, 120;
	@%p51 bra 	$L__BB0_78;
	bra.uni 	$L__BB0_83;
$L__BB0_78:
	setp.gt.f32 	%p55, %f13, %f14;
	@%p55 bra 	$L__BB0_83;
	st.global.f32 	[%rd1], %f14;
	bra.uni 	$L__BB0_83;
$L__BB0_80:
	add.f32 	%f38, %f13, %f14;
	st.global.f32 	[%rd1], %f38;
	bra.uni 	$L__BB0_83;
$L__BB0_81:
	setp.lt.f32 	%p54, %f13, %f14;
	@%p54 bra 	$L__BB0_83;
	st.global.f32 	[%rd1], %f14;
$L__BB0_83:
	bar.sync 	0;
	and.b32  	%r12, %r1, 127;
	setp.ne.s32 	%p56, %r12, 0;
	@%p56 bra 	$L__BB0_95;
	ld.global.f32 	%f15, [%rd1];
	ld.global.f32 	%f16, [%rd1+512];
	setp.gt.s16 	%p57, %rs2, 114;
	@%p57 bra 	$L__BB0_88;
	setp.eq.s16 	%p60, %rs2, 110;
	@%p60 bra 	$L__BB0_93;
	setp.eq.s16 	%p61, %rs2, 112;
	@%p61 bra 	$L__BB0_87;
	bra.uni 	$L__BB0_95;
$L__BB0_87:
	mul.f32 	%f39, %f15, %f16;
	st.global.f32 	[%rd1], %f39;
	bra.uni 	$L__BB0_95;
$L__BB0_88:
	setp.eq.s16 	%p58, %rs2, 115;
	@%p58 bra 	$L__BB0_92;
	setp.eq.s16 	%p59, %rs2, 120;
	@%p59 bra 	$L__BB0_90;
	bra.uni 	$L__BB0_95;
$L__BB0_90:
	setp.gt.f32 	%p63, %f15, %f16;
	@%p63 bra 	$L__BB0_95;
	st.global.f32 	[%rd1], %f16;
	bra.uni 	$L__BB0_95;
$L__BB0_92:
	add.f32 	%f40, %f15, %f16;
	st.global.f32 	[%rd1], %f40;
	bra.uni 	$L__BB0_95;
$L__BB0_93:
	setp.lt.f32 	%p62, %f15, %f16;
	@%p62 bra 	$L__BB0_95;
	st.global.f32 	[%rd1], %f16;
$L__BB0_95:
	bar.sync 	0;
	and.b32  	%r13, %r1, 255;
	setp.ne.s32 	%p64, %r13, 0;
	@%p64 bra 	$L__BB0_107;
	ld.global.f32 	%f17, [%rd1];
	ld.global.f32 	%f18, [%rd1+1024];
	setp.gt.s16 	%p65, %rs2, 114;
	@%p65 bra 	$L__BB0_100;
	setp.eq.s16 	%p68, %rs2, 110;
	@%p68 bra 	$L__BB0_105;
	setp.eq.s16 	%p69, %rs2, 112;
	@%p69 bra 	$L__BB0_99;
	bra.uni 	$L__BB0_107;
$L__BB0_99:
	mul.f32 	%f41, %f17, %f18;
	st.global.f32 	[%rd1], %f41;
	bra.uni 	$L__BB0_107;
$L__BB0_100:
	setp.eq.s16 	%p66, %rs2, 115;
	@%p66 bra 	$L__BB0_104;
	setp.eq.s16 	%p67, %rs2, 120;
	@%p67 bra 	$L__BB0_102;
	bra.uni 	$L__BB0_107;
$L__BB0_102:
	setp.gt.f32 	%p71, %f17, %f18;
	@%p71 bra 	$L__BB0_107;
	st.global.f32 	[%rd1], %f18;
	bra.uni 	$L__BB0_107;
$L__BB0_104:
	add.f32 	%f42, %f17, %f18;
	st.global.f32 	[%rd1], %f42;
	bra.uni 	$L__BB0_107;
$L__BB0_105:
	setp.lt.f32 	%p70, %f17, %f18;
	@%p70 bra 	$L__BB0_107;
	st.global.f32 	[%rd1], %f18;
$L__BB0_107:
	bar.sync 	0;
	and.b32  	%r14, %r1, 511;
	setp.ne.s32 	%p72, %r14, 0;
	@%p72 bra 	$L__BB0_119;
	ld.global.f32 	%f19, [%rd1];
	ld.global.f32 	%f20, [%rd1+2048];
	setp.gt.s16 	%p73, %rs2, 114;
	@%p73 bra 	$L__BB0_112;
	setp.eq.s16 	%p76, %rs2, 110;
	@%p76 bra 	$L__BB0_117;
	setp.eq.s16 	%p77, %rs2, 112;
	@%p77 bra 	$L__BB0_111;
	bra.uni 	$L__BB0_119;
$L__BB0_111:
	mul.f32 	%f43, %f19, %f20;
	st.global.f32 	[%rd1], %f43;
	bra.uni 	$L__BB0_119;
$L__BB0_112:
	setp.eq.s16 	%p74, %rs2, 115;
	@%p74 bra 	$L__BB0_116;
	setp.eq.s16 	%p75, %rs2, 120;
	@%p75 bra 	$L__BB0_114;
	bra.uni 	$L__BB0_119;
$L__BB0_114:
	setp.gt.f32 	%p79, %f19, %f20;
	@%p79 bra 	$L__BB0_119;
	st.global.f32 	[%rd1], %f20;
	bra.uni 	$L__BB0_119;
$L__BB0_116:
	add.f32 	%f44, %f19, %f20;
	st.global.f32 	[%rd1], %f44;
	bra.uni 	$L__BB0_119;
$L__BB0_117:
	setp.lt.f32 	%p78, %f19, %f20;
	@%p78 bra 	$L__BB0_119;
	st.global.f32 	[%rd1], %f20;
$L__BB0_119:
	bar.sync 	0;
	setp.ne.s32 	%p80, %r1, 0;
	@%p80 bra 	$L__BB0_131;
	ld.global.f32 	%f21, [%rd1];
	ld.global.f32 	%f22, [%rd1+4096];
	setp.gt.s16 	%p81, %rs2, 114;
	@%p81 bra 	$L__BB0_124;
	setp.eq.s16 	%p84, %rs2, 110;
	@%p84 bra 	$L__BB0_129;
	setp.eq.s16 	%p85, %rs2, 112;
	@%p85 bra 	$L__BB0_123;
	bra.uni 	$L__BB0_131;
$L__BB0_123:
	mul.f32 	%f45, %f21, %f22;
	st.global.f32 	[%rd1], %f45;
	bra.uni 	$L__BB0_131;
$L__BB0_124:
	setp.eq.s16 	%p82, %rs2, 115;
	@%p82 bra 	$L__BB0_128;
	setp.eq.s16 	%p83, %rs2, 120;
	@%p83 bra 	$L__BB0_126;
	bra.uni 	$L__BB0_131;
$L__BB0_126:
	setp.gt.f32 	%p87, %f21, %f22;
	@%p87 bra 	$L__BB0_131;
	st.global.f32 	[%rd1], %f22;
	bra.uni 	$L__BB0_131;
$L__BB0_128:
	add.f32 	%f46, %f21, %f22;
	st.global.f32 	[%rd1], %f46;
	bra.uni 	$L__BB0_131;
$L__BB0_129:
	setp.lt.f32 	%p86, %f21, %f22;
	@%p86 bra 	$L__BB0_131;
	st.global.f32 	[%rd1], %f22;
$L__BB0_131:
	bar.sync 	0;
	and.b32  	%r15, %r2, 2047;
	setp.ne.s32 	%p88, %r15, 0;
	@%p88 bra 	$L__BB0_143;
	ld.global.f32 	%f23, [%rd1];
	ld.global.f32 	%f24, [%rd1+8192];
	setp.gt.s16 	%p89, %rs2, 114;
	@%p89 bra 	$L__BB0_136;
	setp.eq.s16 	%p92, %rs2, 110;
	@%p92 bra 	$L__BB0_141;
	setp.eq.s16 	%p93, %rs2, 112;
	@%p93 bra 	$L__BB0_135;
	bra.uni 	$L__BB0_143;
$L__BB0_135:
	mul.f32 	%f47, %f23, %f24;
	st.global.f32 	[%rd1], %f47;
	bra.uni 	$L__BB0_143;
$L__BB0_136:
	setp.eq.s16 	%p90, %rs2, 115;
	@%p90 bra 	$L__BB0_140;
	setp.eq.s16 	%p91, %rs2, 120;
	@%p91 bra 	$L__BB0_138;
	bra.uni 	$L__BB0_143;
$L__BB0_138:
	setp.gt.f32 	%p95, %f23, %f24;
	@%p95 bra 	$L__BB0_143;
	st.global.f32 	[%rd1], %f24;
	bra.uni 	$L__BB0_143;
$L__BB0_140:
	add.f32 	%f48, %f23, %f24;
	st.global.f32 	[%rd1], %f48;
	bra.uni 	$L__BB0_143;
$L__BB0_141:
	setp.lt.f32 	%p94, %f23, %f24;
	@%p94 bra 	$L__BB0_143;
	st.global.f32 	[%rd1], %f24;
$L__BB0_143:
	bar.sync 	0;
	ret;

}


// ===== COMPILED SASS (sm_100) =====

	.target	sm_100

	.elftype	@"ET_EXEC"


//--------------------- .note.nv.tkinfo           --------------------------
	.section	.note.nv.tkinfo,"",@"SHT_NOTE"
	.sectionflags	@"SHF_NOTE_NV_TKINFO"
	.tkinfo
        /*0018*/ 	.word	0x00000002
        /*0030*/ 	.string	""
        /*0030*/ 	.string	"ptxas"
        /*0030*/ 	.string	"Cuda compilation tools, release 13.0, V13.0.88"
        /*0030*/ 	.string	"Build cuda_13.0.r13.0/compiler.36424714_0"
        /*0030*/ 	.string	"-arch sm_100 -m 64 "



//--------------------- .note.nv.cuinfo           --------------------------
	.section	.note.nv.cuinfo,"",@"SHT_NOTE"
	.sectionflags	@"SHF_NOTE_NV_CUINFO"
        /*0018*/ 	.short	0x0002
        /*001a*/ 	.short	0x0064
        /*001c*/ 	.short	0x0082
	.zero		2


//--------------------- .nv.info                  --------------------------
	.section	.nv.info,"",@"SHT_CUDA_INFO"
	.align	4


	//----- nvinfo : EIATTR_REGCOUNT
	.align		4
        /*0000*/ 	.byte	0x04, 0x2f
        /*0002*/ 	.short	(.L_1 - .L_0)
	.align		4
.L_0:
        /*0004*/ 	.word	index@(_Z9gpuReductPfc)
        /*0008*/ 	.word	0x0000000a


	//----- nvinfo : EIATTR_FRAME_SIZE
	.align		4
.L_1:
        /*000c*/ 	.byte	0x04, 0x11
        /*000e*/ 	.short	(.L_3 - .L_2)
	.align		4
.L_2:
        /*0010*/ 	.word	index@(_Z9gpuReductPfc)
        /*0014*/ 	.word	0x00000000


	//----- nvinfo : EIATTR_MIN_STACK_SIZE
	.align		4
.L_3:
        /*0018*/ 	.byte	0x04, 0x12
        /*001a*/ 	.short	(.L_5 - .L_4)
	.align		4
.L_4:
        /*001c*/ 	.word	index@(_Z9gpuReductPfc)
        /*0020*/ 	.word	0x00000000
.L_5:


//--------------------- .nv.compat                --------------------------
	.section	.nv.compat,"",@"SHT_CUDA_COMPAT_INFO"
	.align	4
        /*0000*/ 	.byte	0x02, 0x09, 0x00, 0x00, 0x02, 0x02, 0x01, 0x00, 0x02, 0x05, 0x05, 0x00, 0x03, 0x07, 0x01, 0x01
        /*0010*/ 	.byte	0x02, 0x03, 0x00, 0x00, 0x02, 0x06, 0x01, 0x00, 0x04, 0x0b, 0x08, 0x00, 0x09, 0x00, 0x00, 0x00
        /*0020*/ 	.byte	0x00, 0x00, 0x00, 0x00


//--------------------- .nv.info._Z9gpuReductPfc  --------------------------
	.section	.nv.info._Z9gpuReductPfc,"",@"SHT_CUDA_INFO"
	.sectionflags	@""
	.align	4


	//----- nvinfo : EIATTR_CUDA_API_VERSION
	.align		4
        /*0000*/ 	.byte	0x04, 0x37
        /*0002*/ 	.short	(.L_7 - .L_6)
.L_6:
        /*0004*/ 	.word	0x00000082


	//----- nvinfo : EIATTR_KPARAM_INFO
	.align		4
.L_7:
        /*0008*/ 	.byte	0x04, 0x17
        /*000a*/ 	.short	(.L_9 - .L_8)
.L_8:
        /*000c*/ 	.word	0x00000000
        /*0010*/ 	.short	0x0001
        /*0012*/ 	.short	0x0008
        /*0014*/ 	.byte	0x00, 0xf0, 0x05, 0x00


	//----- nvinfo : EIATTR_KPARAM_INFO
	.align		4
.L_9:
        /*0018*/ 	.byte	0x04, 0x17
        /*001a*/ 	.short	(.L_11 - .L_10)
.L_10:
        /*001c*/ 	.word	0x00000000
        /*0020*/ 	.short	0x0000
        /*0022*/ 	.short	0x0000
        /*0024*/ 	.byte	0x00, 0xf5, 0x21, 0x00


	//----- nvinfo : EIATTR_SPARSE_MMA_MASK
	.align		4
.L_11:
        /*0028*/ 	.byte	0x03, 0x50
        /*002a*/ 	.short	0x0000


	//----- nvinfo : EIATTR_MAXREG_COUNT
	.align		4
        /*002c*/ 	.byte	0x03, 0x1b
        /*002e*/ 	.short	0x00ff


	//----- nvinfo : EIATTR_NUM_BARRIERS
	.align		4
        /*0030*/ 	.byte	0x02, 0x4c
        /*0032*/ 	.byte	0x01
	.zero		1


	//----- nvinfo : EIATTR_MERCURY_ISA_VERSION
	.align		4
        /*0034*/ 	.byte	0x03, 0x5f
        /*0036*/ 	.short	0x0101


	//----- nvinfo : EIATTR_VRC_CTA_INIT_COUNT
	.align		4
        /*0038*/ 	.byte	0x02, 0x4a
	.zero		1
	.zero		1


	//----- nvinfo : EIATTR_EXIT_INSTR_OFFSETS
	.align		4
        /*003c*/ 	.byte	0x04, 0x1c
        /*003e*/ 	.short	(.L_13 - .L_12)


	//   ....[0]....
.L_12:
        /*0040*/ 	.word	0x000015e0


	//----- nvinfo : EIATTR_CRS_STACK_SIZE
	.align		4
.L_13:
        /*0044*/ 	.byte	0x04, 0x1e
        /*0046*/ 	.short	(.L_15 - .L_14)
.L_14:
        /*0048*/ 	.word	0x00000000


	//----- nvinfo : EIATTR_CBANK_PARAM_SIZE
	.align		4
.L_15:
        /*004c*/ 	.byte	0x03, 0x19
        /*004e*/ 	.short	0x0009


	//----- nvinfo : EIATTR_PARAM_CBANK
	.align		4
        /*0050*/ 	.byte	0x04, 0x0a
        /*0052*/ 	.short	(.L_17 - .L_16)
	.align		4
.L_16:
        /*0054*/ 	.word	index@(.nv.constant0._Z9gpuReductPfc)
        /*0058*/ 	.short	0x0380
        /*005a*/ 	.short	0x0009


	//----- nvinfo : EIATTR_SW_WAR
	.align		4
.L_17:
        /*005c*/ 	.byte	0x04, 0x36
        /*005e*/ 	.short	(.L_19 - .L_18)
.L_18:
        /*0060*/ 	.word	0x00000008
.L_19:


//--------------------- .nv.callgraph             --------------------------
	.section	.nv.callgraph,"",@"SHT_CUDA_CALLGRAPH"
	.align	4
	.sectionentsize	8
	.align		4
        /*0000*/ 	.word	0x00000000
	.align		4
        /*0004*/ 	.word	0xffffffff
	.align		4
        /*0008*/ 	.word	0x00000000
	.align		4
        /*000c*/ 	.word	0xfffffffe
	.align		4
        /*0010*/ 	.word	0x00000000
	.align		4
        /*0014*/ 	.word	0xfffffffd
	.align		4
        /*0018*/ 	.word	0x00000000
	.align		4
        /*001c*/ 	.word	0xfffffffc


//--------------------- .text._Z9gpuReductPfc     --------------------------
	.section	.text._Z9gpuReductPfc,"ax",@progbits
	.align	128
        .global         _Z9gpuReductPfc
        .type           _Z9gpuReductPfc,@function
        .size           _Z9gpuReductPfc,(.L_x_63 - _Z9gpuReductPfc)
        .other          _Z9gpuReductPfc,@"STO_CUDA_ENTRY STV_DEFAULT"
_Z9gpuReductPfc:
.text._Z9gpuReductPfc:
[----:B------:R-:W-:Y:S01]  /*0000*/  LDC R1, c[0x0][0x37c] ;  /* 0x0000df00ff017b82 */ /* 0x000fe20000000800 */
[----:B------:R-:W0:Y:S07]  /*0010*/  S2R R7, SR_TID.X ;  /* 0x0000000000077919 */ /* 0x000e2e0000002100 */
[----:B------:R-:W1:Y:S01]  /*0020*/  S2UR UR4, SR_CTAID.X ;  /* 0x00000000000479c3 */ /* 0x000e620000002500 */
[----:B------:R-:W2:Y:S07]  /*0030*/  LDCU.64 UR6, c[0x0][0x358] ;  /* 0x00006b00ff0677ac */ /* 0x000eae0008000a00 */
[----:B------:R-:W-:Y:S08]  /*0040*/  BAR.SYNC.DEFER_BLOCKING 0x0 ;  /* 0x0000000000007b1d */ /* 0x000ff00000010000 */
[----:B------:R-:W3:Y:S08]  /*0050*/  LDC.64 R2, c[0x0][0x380] ;  /* 0x0000e000ff027b82 */ /* 0x000ef00000000a00 */
[----:B------:R-:W4:Y:S01]  /*0060*/  LDC.U8 R0, c[0x0][0x388] ;  /* 0x0000e200ff007b82 */ /* 0x000f220000000000 */
[----:B-1----:R-:W-:-:S06]  /*0070*/  USHF.L.U32 UR4, UR4, 0xa, URZ ;  /* 0x0000000a04047899 */ /* 0x002fcc00080006ff */
[----:B0-----:R-:W-:-:S05]  /*0080*/  LOP3.LUT R6, R7, UR4, RZ, 0xfc, !PT ;  /* 0x0000000407067c12 */ /* 0x001fca000f8efcff */
[----:B------:R-:W-:-:S04]  /*0090*/  IMAD.SHL.U32 R5, R6, 0x2, RZ ;  /* 0x0000000206057824 */ /* 0x000fc800078e00ff */
[----:B---3--:R-:W-:-:S05]  /*00a0*/  IMAD.WIDE R2, R5, 0x4, R2 ;  /* 0x0000000405027825 */ /* 0x008fca00078e0202 */
[----:B--2---:R0:W5:Y:S04]  /*00b0*/  LDG.E R4, desc[UR6][R2.64] ;  /* 0x0000000602047981 */ /* 0x004168000c1e1900 */
[----:B------:R0:W5:Y:S01]  /*00c0*/  LDG.E R5, desc[UR6][R2.64+0x4] ;  /* 0x0000040602057981 */ /* 0x000162000c1e1900 */
[----:B----4-:R-:W-:-:S04]  /*00d0*/  PRMT R0, R0, 0x8880, RZ ;  /* 0x0000888000007816 */ /* 0x010fc800000000ff */
[----:B------:R-:W-:-:S13]  /*00e0*/  ISETP.GT.AND P1, PT, R0, 0x72, PT ;  /* 0x000000720000780c */ /* 0x000fda0003f24270 */
[----:B0-----:R-:W-:Y:S05]  /*00f0*/  @P1 BRA `(.L_x_0) ;  /* 0x0000000000341947 */ /* 0x001fea0003800000 */
[----:B------:R-:W-:-:S13]  /*0100*/  ISETP.NE.AND P0, PT, R0, 0x6e, PT ;  /* 0x0000006e0000780c */ /* 0x000fda0003f05270 */
[----:B------:R-:W-:Y:S05]  /*0110*/  @!P0 BRA `(.L_x_1) ;  /* 0x0000000000148947 */ /* 0x000fea0003800000 */
[----:B------:R-:W-:-:S13]  /*0120*/  ISETP.NE.AND P0, PT, R0, 0x70, PT ;  /* 0x000000700000780c */ /* 0x000fda0003f05270 */
[----:B------:R-:W-:Y:S05]  /*0130*/  @P0 BRA `(.L_x_2) ;  /* 0x0000000000500947 */ /* 0x000fea0003800000 */
[----:B-----5:R-:W-:-:S05]  /*0140*/  FMUL R5, R4, R5 ;  /* 0x0000000504057220 */ /* 0x020fca0000400000 */
[----:B------:R2:W-:Y:S01]  /*0150*/  STG.E desc[UR6][R2.64], R5 ;  /* 0x0000000502007986 */ /* 0x0005e2000c101906 */
[----:B------:R-:W-:Y:S05]  /*0160*/  BRA `(.L_x_2) ;  /* 0x0000000000447947 */ /* 0x000fea0003800000 */
.L_x_1:
[----:B-----5:R-:W-:Y:S01]  /*0170*/  FSETP.GEU.AND P0, PT, R4, R5, PT ;  /* 0x000000050400720b */ /* 0x020fe20003f0e000 */
[----:B------:R-:W-:-:S12]  /*0180*/  BSSY.RECONVERGENT B0, `(.L_x_3) ;  /* 0x0000003000007945 */ /* 0x000fd80003800200 */
[----:B------:R-:W-:Y:S05]  /*0190*/  @!P0 BRA `(.L_x_4) ;  /* 0x0000000000048947 */ /* 0x000fea0003800000 */
[----:B------:R0:W-:Y:S02]  /*01a0*/  STG.E desc[UR6][R2.64], R5 ;  /* 0x0000000502007986 */ /* 0x0001e4000c101906 */
.L_x_4:
[----:B------:R-:W-:Y:S05]  /*01b0*/  BSYNC.RECONVERGENT B0 ;  /* 0x0000000000007941 */ /* 0x000fea0003800200 */
.L_x_3:
[----:B------:R-:W-:Y:S05]  /*01c0*/  BRA `(.L_x_2) ;  /* 0x00000000002c7947 */ /* 0x000fea0003800000 */
.L_x_0:
[----:B------:R-:W-:Y:S01]  /*01d0*/  ISETP.NE.AND P0, PT, R0, 0x73, PT ;  /* 0x000000730000780c */ /* 0x000fe20003f05270 */
[----:B------:R-:W-:-:S12]  /*01e0*/  BSSY.RECONVERGENT B0, `(.L_x_2) ;  /* 0x0000009000007945 */ /* 0x000fd80003800200 */
[----:B------:R-:W-:Y:S05]  /*01f0*/  @!P0 BRA `(.L_x_5) ;  /* 0x0000000000148947 */ /* 0x000fea0003800000 */
[----:B-----5:R-:W-:-:S04]  /*0200*/  FSETP.GT.AND P0, PT, R4, R5, PT ;  /* 0x000000050400720b */ /* 0x020fc80003f04000 */
[----:B------:R-:W-:-:S13]  /*0210*/  ISETP.NE.OR P0, PT, R0, 0x78, P0 ;  /* 0x000000780000780c */ /* 0x000fda0000705670 */
[----:B------:R-:W-:Y:S05]  /*0220*/  @P0 BRA `(.L_x_6) ;  /* 0x0000000000100947 */ /* 0x000fea0003800000 */
[----:B------:R1:W-:Y:S01]  /*0230*/  STG.E desc[UR6][R2.64], R5 ;  /* 0x0000000502007986 */ /* 0x0003e2000c101906 */
[----:B------:R-:W-:Y:S05]  /*0240*/  BRA `(.L_x_6) ;  /* 0x0000000000087947 */ /* 0x000fea0003800000 */
.L_x_5:
[----:B-----5:R-:W-:-:S05]  /*0250*/  FADD R5, R4, R5 ;  /* 0x0000000504057221 */ /* 0x020fca0000000000 */
[----:B------:R0:W-:Y:S02]  /*0260*/  STG.E desc[UR6][R2.64], R5 ;  /* 0x0000000502007986 */ /* 0x0001e4000c101906 */
.L_x_6:
[----:B------:R-:W-:Y:S05]  /*0270*/  BSYNC.RECONVERGENT B0 ;  /* 0x0000000000007941 */ /* 0x000fea0003800200 */
.L_x_2:
[----:B-----5:R-:W-:Y:S01]  /*0280*/  LOP3.LUT R4, R7, 0x1, RZ, 0xc0, !PT ;  /* 0x0000000107047812 */ /* 0x020fe200078ec0ff */
[----:B------:R-:W-:Y:S03]  /*0290*/  BAR.SYNC.DEFER_BLOCKING 0x0 ;  /* 0x0000000000007b1d */ /* 0x000fe60000010000 */
[----:B------:R-:W-:-:S03]  /*02a0*/  ISETP.NE.U32.AND P0, PT, R4, 0x1, PT ;  /* 0x000000010400780c */ /* 0x000fc60003f05070 */
[----:B------:R-:W-:Y:S10]  /*02b0*/  BSSY.RECONVERGENT B0, `(.L_x_7) ;  /* 0x0000019000007945 */ /* 0x000ff40003800200 */
[----:B------:R-:W-:Y:S05]  /*02c0*/  @!P0 BRA `(.L_x_8) ;  /* 0x00000000005c8947 */ /* 0x000fea0003800000 */
[----:B------:R3:W5:Y:S04]  /*02d0*/  LDG.E R4, desc[UR6][R2.64] ;  /* 0x0000000602047981 */ /* 0x000768000c1e1900 */
[----:B012---:R3:W5:Y:S01]  /*02e0*/  LDG.E R5, desc[UR6][R2.64+0x8] ;  /* 0x0000080602057981 */ /* 0x007762000c1e1900 */
[----:B------:R-:W-:Y:S05]  /*02f0*/  @P1 BRA `(.L_x_9) ;  /* 0x00000000002c1947 */ /* 0x000fea0003800000 */
[----:B------:R-:W-:-:S13]  /*0300*/  ISETP.NE.AND P0, PT, R0, 0x6e, PT ;  /* 0x0000006e0000780c */ /* 0x000fda0003f05270 */
[----:B------:R-:W-:Y:S05]  /*0310*/  @!P0 BRA `(.L_x_10) ;  /* 0x0000000000148947 */ /* 0x000fea0003800000 */
[----:B------:R-:W-:-:S13]  /*0320*/  ISETP.NE.AND P0, PT, R0, 0x70, PT ;  /* 0x000000700000780c */ /* 0x000fda0003f05270 */
[----:B------:R-:W-:Y:S05]  /*0330*/  @P0 BRA `(.L_x_8) ;  /* 0x0000000000400947 */ /* 0x000fea0003800000 */
[----:B-----5:R-:W-:-:S05]  /*0340*/  FMUL R5, R4, R5 ;  /* 0x0000000504057220 */ /* 0x020fca0000400000 */
[----:B------:R0:W-:Y:S01]  /*0350*/  STG.E desc[UR6][R2.64], R5 ;  /* 0x0000000502007986 */ /* 0x0001e2000c101906 */
[----:B------:R-:W-:Y:S05]  /*0360*/  BRA `(.L_x_8) ;  /* 0x0000000000347947 */ /* 0x000fea0003800000 */
.L_x_10:
[----:B-----5:R-:W-:-:S13]  /*0370*/  FSETP.GEU.AND P0, PT, R4, R5, PT ;  /* 0x000000050400720b */ /* 0x020fda0003f0e000 */
[----:B------:R-:W-:Y:S05]  /*0380*/  @!P0 BRA `(.L_x_8) ;  /* 0x00000000002c8947 */ /* 0x000fea0003800000 */
[----:B------:R4:W-:Y:S01]  /*0390*/  STG.E desc[UR6][R2.64], R5 ;  /* 0x0000000502007986 */ /* 0x0009e2000c101906 */
[----:B------:R-:W-:Y:S05]  /*03a0*/  BRA `(.L_x_8) ;  /* 0x0000000000247947 */ /* 0x000fea0003800000 */
.L_x_9:
[----:B------:R-:W-:-:S13]  /*03b0*/  ISETP.NE.AND P0, PT, R0, 0x73, PT ;  /* 0x000000730000780c */ /* 0x000fda0003f05270 */
[----:B------:R-:W-:Y:S05]  /*03c0*/  @!P0 BRA `(.L_x_11) ;  /* 0x0000000000148947 */ /* 0x000fea0003800000 */
[----:B-----5:R-:W-:-:S04]  /*03d0*/  FSETP.GT.AND P0, PT, R4, R5, PT ;  /* 0x000000050400720b */ /* 0x020fc80003f04000 */
[----:B------:R-:W-:-:S13]  /*03e0*/  ISETP.NE.OR P0, PT, R0, 0x78, P0 ;  /* 0x000000780000780c */ /* 0x000fda0000705670 */
[----:B------:R-:W-:Y:S05]  /*03f0*/  @P0 BRA `(.L_x_8) ;  /* 0x0000000000100947 */ /* 0x000fea0003800000 */
[----:B------:R0:W-:Y:S01]  /*0400*/  STG.E desc[UR6][R2.64], R5 ;  /* 0x0000000502007986 */ /* 0x0001e2000c101906 */
[----:B------:R-:W-:Y:S05]  /*0410*/  BRA `(.L_x_8) ;  /* 0x0000000000087947 */ /* 0x000fea0003800000 */
.L_x_11:
[----:B-----5:R-:W-:-:S05]  /*0420*/  FADD R5, R4, R5 ;  /* 0x0000000504057221 */ /* 0x020fca0000000000 */
[----:B------:R0:W-:Y:S02]  /*0430*/  STG.E desc[UR6][R2.64], R5 ;  /* 0x0000000502007986 */ /* 0x0001e4000c101906 */
.L_x_8:
[----:B------:R-:W-:Y:S05]  /*0440*/  BSYNC.RECONVERGENT B0 ;  /* 0x0000000000007941 */ /* 0x000fea0003800200 */
.L_x_7:
[----:B------:R-:W-:Y:S01]  /*0450*/  BAR.SYNC.DEFER_BLOCKING 0x0 ;  /* 0x0000000000007b1d */ /* 0x000fe20000010000 */
[----:B------:R-:W-:-:S05]  /*0460*/  LOP3.LUT P0, RZ, R7, 0x3, RZ, 0xc0, !PT ;  /* 0x0000000307ff7812 */ /* 0x000fca000780c0ff */
[----:B------:R-:W-:Y:S08]  /*0470*/  BSSY.RECONVERGENT B0, `(.L_x_12) ;  /* 0x0000019000007945 */ /* 0x000ff00003800200 */
[----:B------:R-:W-:Y:S05]  /*0480*/  @P0 BRA `(.L_x_13) ;  /* 0x00000000005c0947 */ /* 0x000fea0003800000 */
[----:B-----5:R3:W5:Y:S04]  /*0490*/  LDG.E R4, desc[UR6][R2.64] ;  /* 0x0000000602047981 */ /* 0x020768000c1e1900 */
[----:B012-4-:R3:W5:Y:S01]  /*04a0*/  LDG.E R5, desc[UR6][R2.64+0x10] ;  /* 0x0000100602057981 */ /* 0x017762000c1e1900 */
        /* <DEDUP_REMOVED lines=8> */
.L_x_15:
[----:B-----5:R-:W-:-:S13]  /*0530*/  FSETP.GEU.AND P0, PT, R4, R5, PT ;  /* 0x000000050400720b */ /* 0x020fda0003f0e000 */
[----:B------:R-:W-:Y:S05]  /*0540*/  @!P0 BRA `(.L_x_13) ;  /* 0x00000000002c8947 */ /* 0x000fea0003800000 */
[----:B------:R0:W-:Y:S01]  /*0550*/  STG.E desc[UR6][R2.64], R5 ;  /* 0x0000000502007986 */ /* 0x0001e2000c101906 */
[----:B------:R-:W-:Y:S05]  /*0560*/  BRA `(.L_x_13) ;  /* 0x0000000000247947 */ /* 0x000fea0003800000 */
.L_x_14:
[----:B------:R-:W-:-:S13]  /*0570*/  ISETP.NE.AND P0, PT, R0, 0x73, PT ;  /* 0x000000730000780c */ /* 0x000fda0003f05270 */
[----:B------:R-:W-:Y:S05]  /*0580*/  @!P0 BRA `(.L_x_16) ;  /* 0x0000000000148947 */ /* 0x000fea0003800000 */
[----:B-----5:R-:W-:-:S04]  /*0590*/  FSETP.GT.AND P0, PT, R4, R5, PT ;  /* 0x000000050400720b */ /* 0x020fc80003f04000 */
[----:B------:R-:W-:-:S13]  /*05a0*/  ISETP.NE.OR P0, PT, R0, 0x78, P0 ;  /* 0x000000780000780c */ /* 0x000fda0000705670 */
[----:B------:R-:W-:Y:S05]  /*05b0*/  @P0 BRA `(.L_x_13) ;  /* 0x0000000000100947 */ /* 0x000fea0003800000 */
[----:B------:R0:W-:Y:S01]  /*05c0*/  STG.E desc[UR6][R2.64], R5 ;  /* 0x0000000502007986 */ /* 0x0001e2000c101906 */
[----:B------:R-:W-:Y:S05]  /*05d0*/  BRA `(.L_x_13) ;  /* 0x0000000000087947 */ /* 0x000fea0003800000 */
.L_x_16:
[----:B-----5:R-:W-:-:S05]  /*05e0*/  FADD R5, R4, R5 ;  /* 0x0000000504057221 */ /* 0x020fca0000000000 */
[----:B------:R0:W-:Y:S02]  /*05f0*/  STG.E desc[UR6][R2.64], R5 ;  /* 0x0000000502007986 */ /* 0x0001e4000c101906 */
.L_x_13:
[----:B------:R-:W-:Y:S05]  /*0600*/  BSYNC.RECONVERGENT B0 ;  /* 0x0000000000007941 */ /* 0x000fea0003800200 */
.L_x_12:
        /* <DEDUP_REMOVED lines=14> */
.L_x_20:
[----:B-----5:R-:W-:-:S13]  /*06f0*/  FSETP.GEU.AND P0, PT, R4, R5, PT ;  /* 0x000000050400720b */ /* 0x020fda0003f0e000 */
[----:B------:R-:W-:Y:S05]  /*0700*/  @!P0 BRA `(.L_x_18) ;  /* 0x00000000002c8947 */ /* 0x000fea0003800000 */
[----:B------:R0:W-:Y:S01]  /*0710*/  STG.E desc[UR6][R2.64], R5 ;  /* 0x0000000502007986 */ /* 0x0001e2000c101906 */
[----:B------:R-:W-:Y:S05]  /*0720*/  BRA `(.L_x_18) ;  /* 0x0000000000247947 */ /* 0x000fea0003800000 */
.L_x_19:
[----:B------:R-:W-:-:S13]  /*0730*/  ISETP.NE.AND P0, PT, R0, 0x73, PT ;  /* 0x000000730000780c */ /* 0x000fda0003f05270 */
[----:B------:R-:W-:Y:S05]  /*0740*/  @!P0 BRA `(.L_x_21) ;  /* 0x0000000000148947 */ /* 0x000fea0003800000 */
[----:B-----5:R-:W-:-:S04]  /*0750*/  FSETP.GT.AND P0, PT, R4, R5, PT ;  /* 0x000000050400720b */ /* 0x020fc80003f04000 */
[----:B------:R-:W-:-:S13]  /*0760*/  ISETP.NE.OR P0, PT, R0, 0x78, P0 ;  /* 0x000000780000780c */ /* 0x000fda0000705670 */
[----:B------:R-:W-:Y:S05]  /*0770*/  @P0 BRA `(.L_x_18) ;  /* 0x0000000000100947 */ /* 0x000fea0003800000 */
[----:B------:R0:W-:Y:S01]  /*0780*/  STG.E desc[UR6][R2.64], R5 ;  /* 0x0000000502007986 */ /* 0x0001e2000c101906 */
[----:B------:R-:W-:Y:S05]  /*0790*/  BRA `(.L_x_18) ;  /* 0x0000000000087947 */ /* 0x000fea0003800000 */
.L_x_21:
[----:B-----5:R-:W-:-:S05]  /*07a0*/  FADD R5, R4, R5 ;  /* 0x0000000504057221 */ /* 0x020fca0000000000 */
[----:B------:R0:W-:Y:S02]  /*07b0*/  STG.E desc[UR6][R2.64], R5 ;  /* 0x0000000502007986 */ /* 0x0001e4000c101906 */
.L_x_18:
[----:B------:R-:W-:Y:S05]  /*07c0*/  BSYNC.RECONVERGENT B0 ;  /* 0x0000000000007941 */ /* 0x000fea0003800200 */
.L_x_17:
        /* <DEDUP_REMOVED lines=14> */
.L_x_25:
[----:B-----5:R-:W-:-:S13]  /*08b0*/  FSETP.GEU.AND P0, PT, R4, R5, PT ;  /* 0x000000050400720b */ /* 0x020fda0003f0e000 */
[----:B------:R-:W-:Y:S05]  /*08c0*/  @!P0 BRA `(.L_x_23) ;  /* 0x00000000002c8947 */ /* 0x000fea0003800000 */
[----:B------:R0:W-:Y:S01]  /*08d0*/  STG.E desc[UR6][R2.64], R5 ;  /* 0x0000000502007986 */ /* 0x0001e2000c101906 */
[----:B------:R-:W-:Y:S05]  /*08e0*/  BRA `(.L_x_23) ;  /* 0x0000000000247947 */ /* 0x000fea0003800000 */
.L_x_24:
[----:B------:R-:W-:-:S13]  /*08f0*/  ISETP.NE.AND P0, PT, R0, 0x73, PT ;  /* 0x000000730000780c */ /* 0x000fda0003f05270 */
[----:B------:R-:W-:Y:S05]  /*0900*/  @!P0 BRA `(.L_x_26) ;  /* 0x0000000000148947 */ /* 0x000fea0003800000 */
[----:B-----5:R-:W-:-:S04]  /*0910*/  FSETP.GT.AND P0, PT, R4, R5, PT ;  /* 0x000000050400720b */ /* 0x020fc80003f04000 */
[----:B------:R-:W-:-:S13]  /*0920*/  ISETP.NE.OR P0, PT, R0, 0x78, P0 ;  /* 0x000000780000780c */ /* 0x000fda0000705670 */
[----:B------:R-:W-:Y:S05]  /*0930*/  @P0 BRA `(.L_x_23) ;  /* 0x0000000000100947 */ /* 0x000fea0003800000 */
[----:B------:R0:W-:Y:S01]  /*0940*/  STG.E desc[UR6][R2.64], R5 ;  /* 0x0000000502007986 */ /* 0x0001e2000c101906 */
[----:B------:R-:W-:Y:S05]  /*0950*/  BRA `(.L_x_23) ;  /* 0x0000000000087947 */ /* 0x000fea0003800000 */
.L_x_26:
[----:B-----5:R-:W-:-:S05]  /*0960*/  FADD R5, R4, R5 ;  /* 0x0000000504057221 */ /* 0x020fca0000000000 */
[----:B------:R0:W-:Y:S02]  /*0970*/  STG.E desc[UR6][R2.64], R5 ;  /* 0x0000000502007986 */ /* 0x0001e4000c101906 */
.L_x_23:
[----:B------:R-:W-:Y:S05]  /*0980*/  BSYNC.RECONVERGENT B0 ;  /* 0x0000000000007941 */ /* 0x000fea0003800200 */
.L_x_22:
        /* <DEDUP_REMOVED lines=14> */
.L_x_30:
[----:B-----5:R-:W-:-:S13]  /*0a70*/  FSETP.GEU.AND P0, PT, R4, R5, PT ;  /* 0x000000050400720b */ /* 0x020fda0003f0e000 */
[----:B------:R-:W-:Y:S05]  /*0a80*/  @!P0 BRA `(.L_x_28) ;  /* 0x00000000002c8947 */ /* 0x000fea0003800000 */
[----:B------:R0:W-:Y:S01]  /*0a90*/  STG.E desc[UR6][R2.64], R5 ;  /* 0x0000000502007986 */ /* 0x0001e2000c101906 */
[----:B------:R-:W-:Y:S05]  /*0aa0*/  BRA `(.L_x_28) ;  /* 0x0000000000247947 */ /* 0x000fea0003800000 */
.L_x_29:
[----:B------:R-:W-:-:S13]  /*0ab0*/  ISETP.NE.AND P0, PT, R0, 0x73, PT ;  /* 0x000000730000780c */ /* 0x000fda0003f05270 */
[----:B------:R-:W-:Y:S05]  /*0ac0*/  @!P0 BRA `(.L_x_31) ;  /* 0x0000000000148947 */ /* 0x000fea0003800000 */
[----:B-----5:R-:W-:-:S04]  /*0ad0*/  FSETP.GT.AND P0, PT, R4, R5, PT ;  /* 0x000000050400720b */ /* 0x020fc80003f04000 */
[----:B------:R-:W-:-:S13]  /*0ae0*/  ISETP.NE.OR P0, PT, R0, 0x78, P0 ;  /* 0x000000780000780c */ /* 0x000fda0000705670 */
[----:B------:R-:W-:Y:S05]  /*0af0*/  @P0 BRA `(.L_x_28) ;  /* 0x0000000000100947 */ /* 0x000fea0003800000 */
[----:B------:R0:W-:Y:S01]  /*0b00*/  STG.E desc[UR6][R2.64], R5 ;  /* 0x0000000502007986 */ /* 0x0001e2000c101906 */
[----:B------:R-:W-:Y:S05]  /*0b10*/  BRA `(.L_x_28) ;  /* 0x0000000000087947 */ /* 0x000fea0003800000 */
.L_x_31:
[----:B-----5:R-:W-:-:S05]  /*0b20*/  FADD R5, R4, R5 ;  /* 0x0000000504057221 */ /* 0x020fca0000000000 */
[----:B------:R0:W-:Y:S02]  /*0b30*/  STG.E desc[UR6][R2.64], R5 ;  /* 0x0000000502007986 */ /* 0x0001e4000c101906 */
.L_x_28:
[----:B------:R-:W-:Y:S05]  /*0b40*/  BSYNC.RECONVERGENT B0 ;  /* 0x0000000000007941 */ /* 0x000fea0003800200 */
.L_x_27:
        /* <DEDUP_REMOVED lines=14> */
.L_x_35:
[----:B-----5:R-:W-:-:S13]  /*0c30*/  FSETP.GEU.AND P0, PT, R4, R5, PT ;  /* 0x000000050400720b */ /* 0x020fda0003f0e000 */
[----:B------:R-:W-:Y:S05]  /*0c40*/  @!P0 BRA `(.L_x_33) ;  /* 0x00000000002c8947 */ /* 0x000fea0003800000 */
[----:B------:R0:W-:Y:S01]  /*0c50*/  STG.E desc[UR6][R2.64], R5 ;  /* 0x0000000502007986 */ /* 0x0001e2000c101906 */
[----:B------:R-:W-:Y:S05]  /*0c60*/  BRA `(.L_x_33) ;  /* 0x0000000000247947 */ /* 0x000fea0003800000 */
.L_x_34:
[----:B------:R-:W-:-:S13]  /*0c70*/  ISETP.NE.AND P0, PT, R0, 0x73, PT ;  /* 0x000000730000780c */ /* 0x000fda0003f05270 */
[----:B------:R-:W-:Y:S05]  /*0c80*/  @!P0 BRA `(.L_x_36) ;  /* 0x0000000000148947 */ /* 0x000fea0003800000 */
[----:B-----5:R-:W-:-:S04]  /*0c90*/  FSETP.GT.AND P0, PT, R4, R5, PT ;  /* 0x000000050400720b */ /* 0x020fc80003f04000 */
[----:B------:R-:W-:-:S13]  /*0ca0*/  ISETP.NE.OR P0, PT, R0, 0x78, P0 ;  /* 0x000000780000780c */ /* 0x000fda0000705670 */
[----:B------:R-:W-:Y:S05]  /*0cb0*/  @P0 BRA `(.L_x_33) ;  /* 0x0000000000100947 */ /* 0x000fea0003800000 */
[----:B------:R0:W-:Y:S01]  /*0cc0*/  STG.E desc[UR6][R2.64], R5 ;  /* 0x0000000502007986 */ /* 0x0001e2000c101906 */
[----:B------:R-:W-:Y:S05]  /*0cd0*/  BRA `(.L_x_33) ;  /* 0x0000000000087947 */ /* 0x000fea0003800000 */
.L_x_36:
[----:B-----5:R-:W-:-:S05]  /*0ce0*/  FADD R5, R4, R5 ;  /* 0x0000000504057221 */ /* 0x020fca0000000000 */
[----:B------:R0:W-:Y:S02]  /*0cf0*/  STG.E desc[UR6][R2.64], R5 ;  /* 0x0000000502007986 */ /* 0x0001e4000c101906 */
.L_x_33:
[----:B------:R-:W-:Y:S05]  /*0d00*/  BSYNC.RECONVERGENT B0 ;  /* 0x0000000000007941 */ /* 0x000fea0003800200 */
.L_x_32:
        /* <DEDUP_REMOVED lines=14> */
.L_x_40:
[----:B-----5:R-:W-:-:S13]  /*0df0*/  FSETP.GEU.AND P0, PT, R4, R5, PT ;  /* 0x000000050400720b */ /* 0x020fda0003f0e000 */
[----:B------:R-:W-:Y:S05]  /*0e00*/  @!P0 BRA `(.L_x_38) ;  /* 0x00000000002c8947 */ /* 0x000fea0003800000 */
[----:B------:R0:W-:Y:S01]  /*0e10*/  STG.E desc[UR6][R2.64], R5 ;  /* 0x0000000502007986 */ /* 0x0001e2000c101906 */
[----:B------:R-:W-:Y:S05]  /*0e20*/  BRA `(.L_x_38) ;  /* 0x0000000000247947 */ /* 0x000fea0003800000 */
.L_x_39:
[----:B------:R-:W-:-:S13]  /*0e30*/  ISETP.NE.AND P0, PT, R0, 0x73, PT ;  /* 0x000000730000780c */ /* 0x000fda0003f05270 */
[----:B------:R-:W-:Y:S05]  /*0e40*/  @!P0 BRA `(.L_x_41) ;  /* 0x0000000000148947 */ /* 0x000fea0003800000 */
[----:B-----5:R-:W-:-:S04]  /*0e50*/  FSETP.GT.AND P0, PT, R4, R5, PT ;  /* 0x000000050400720b */ /* 0x020fc80003f04000 */
[----:B------:R-:W-:-:S13]  /*0e60*/  ISETP.NE.OR P0, PT, R0, 0x78, P0 ;  /* 0x000000780000780c */ /* 0x000fda0000705670 */
[----:B------:R-:W-:Y:S05]  /*0e70*/  @P0 BRA `(.L_x_38) ;  /* 0x0000000000100947 */ /* 0x000fea0003800000 */
[----:B------:R0:W-:Y:S01]  /*0e80*/  STG.E desc[UR6][R2.64], R5 ;  /* 0x0000000502007986 */ /* 0x0001e2000c101906 */
[----:B------:R-:W-:Y:S05]  /*0e90*/  BRA `(.L_x_38) ;  /* 0x0000000000087947 */ /* 0x000fea0003800000 */
.L_x_41:
[----:B-----5:R-:W-:-:S05]  /*0ea0*/  FADD R5, R4, R5 ;  /* 0x0000000504057221 */ /* 0x020fca0000000000 */
[----:B------:R0:W-:Y:S02]  /*0eb0*/  STG.E desc[UR6][R2.64], R5 ;  /* 0x0000000502007986 */ /* 0x0001e4000c101906 */
.L_x_38:
[----:B------:R-:W-:Y:S05]  /*0ec0*/  BSYNC.RECONVERGENT B0 ;  /* 0x0000000000007941 */ /* 0x000fea0003800200 */
.L_x_37:
        /* <DEDUP_REMOVED lines=14> */
.L_x_45:
[----:B-----5:R-:W-:-:S13]  /*0fb0*/  FSETP.GEU.AND P0, PT, R4, R5, PT ;  /* 0x000000050400720b */ /* 0x020fda0003f0e000 */
[----:B------:R-:W-:Y:S05]  /*0fc0*/  @!P0 BRA `(.L_x_43) ;  /* 0x00000000002c8947 */ /* 0x000fea0003800000 */
[----:B------:R0:W-:Y:S01]  /*0fd0*/  STG.E desc[UR6][R2.64], R5 ;  /* 0x0000000502007986 */ /* 0x0001e2000c101906 */
[----:B------:R-:W-:Y:S05]  /*0fe0*/  BRA `(.L_x_43) ;  /* 0x0000000000247947 */ /* 0x000fea0003800000 */
.L_x_44:
[----:B------:R-:W-:-:S13]  /*0ff0*/  ISETP.NE.AND P0, PT, R0, 0x73, PT ;  /* 0x000000730000780c */ /* 0x000fda0003f05270 */
[----:B------:R-:W-:Y:S05]  /*1000*/  @!P0 BRA `(.L_x_46) ;  /* 0x0000000000148947 */ /* 0x000fea0003800000 */
[----:B-----5:R-:W-:-:S04]  /*1010*/  FSETP.GT.AND P0, PT, R4, R5, PT ;  /* 0x000000050400720b */ /* 0x020fc80003f04000 */
[----:B------:R-:W-:-:S13]  /*1020*/  ISETP.NE.OR P0, PT, R0, 0x78, P0 ;  /* 0x000000780000780c */ /* 0x000fda0000705670 */
[----:B------:R-:W-:Y:S05]  /*1030*/  @P0 BRA `(.L_x_43) ;  /* 0x0000000000100947 */ /* 0x000fea0003800000 */
[----:B------:R0:W-:Y:S01]  /*1040*/  STG.E desc[UR6][R2.64], R5 ;  /* 0x0000000502007986 */ /* 0x0001e2000c101906 */
[----:B------:R-:W-:Y:S05]  /*1050*/  BRA `(.L_x_43) ;  /* 0x0000000000087947 */ /* 0x000fea0003800000 */
.L_x_46:
[----:B-----5:R-:W-:-:S05]  /*1060*/  FADD R5, R4, R5 ;  /* 0x0000000504057221 */ /* 0x020fca0000000000 */
[----:B------:R0:W-:Y:S02]  /*1070*/  STG.E desc[UR6][R2.64], R5 ;  /* 0x0000000502007986 */ /* 0x0001e4000c101906 */
.L_x_43:
[----:B------:R-:W-:Y:S05]  /*1080*/  BSYNC.RECONVERGENT B0 ;  /* 0x0000000000007941 */ /* 0x000fea0003800200 */
.L_x_42:
        /* <DEDUP_REMOVED lines=14> */
.L_x_50:
[----:B-----5:R-:W-:-:S13]  /*1170*/  FSETP.GEU.AND P0, PT, R4, R5, PT ;  /* 0x000000050400720b */ /* 0x020fda0003f0e000 */
[----:B------:R-:W-:Y:S05]  /*1180*/  @!P0 BRA `(.L_x_48) ;  /* 0x00000000002c8947 */ /* 0x000fea0003800000 */
[----:B------:R0:W-:Y:S01]  /*1190*/  STG.E desc[UR6][R2.64], R5 ;  /* 0x0000000502007986 */ /* 0x0001e2000c101906 */
[----:B------:R-:W-:Y:S05]  /*11a0*/  BRA `(.L_x_48) ;  /* 0x0000000000247947 */ /* 0x000fea0003800000 */
.L_x_49:
[----:B------:R-:W-:-:S13]  /*11b0*/  ISETP.NE.AND P0, PT, R0, 0x73, PT ;  /* 0x000000730000780c */ /* 0x000fda0003f05270 */
[----:B------:R-:W-:Y:S05]  /*11c0*/  @!P0 BRA `(.L_x_51) ;  /* 0x0000000000148947 */ /* 0x000fea0003800000 */
[----:B-----5:R-:W-:-:S04]  /*11d0*/  FSETP.GT.AND P0, PT, R4, R5, PT ;  /* 0x000000050400720b */ /* 0x020fc80003f04000 */
[----:B------:R-:W-:-:S13]  /*11e0*/  ISETP.NE.OR P0, PT, R0, 0x78, P0 ;  /* 0x000000780000780c */ /* 0x000fda0000705670 */
[----:B------:R-:W-:Y:S05]  /*11f0*/  @P0 BRA `(.L_x_48) ;  /* 0x0000000000100947 */ /* 0x000fea0003800000 */
[----:B------:R0:W-:Y:S01]  /*1200*/  STG.E desc[UR6][R2.64], R5 ;  /* 0x0000000502007986 */ /* 0x0001e2000c101906 */
[----:B------:R-:W-:Y:S05]  /*1210*/  BRA `(.L_x_48) ;  /* 0x0000000000087947 */ /* 0x000fea0003800000 */
.L_x_51:
[----:B-----5:R-:W-:-:S05]  /*1220*/  FADD R5, R4, R5 ;  /* 0x0000000504057221 */ /* 0x020fca0000000000 */
[----:B------:R0:W-:Y:S02]  /*1230*/  STG.E desc[UR6][R2.64], R5 ;  /* 0x0000000502007986 */ /* 0x0001e4000c101906 */
.L_x_48:
[----:B------:R-:W-:Y:S05]  /*1240*/  BSYNC.RECONVERGENT B0 ;  /* 0x0000000000007941 */ /* 0x000fea0003800200 */
.L_x_47:
[----:B------:R-:W-:Y:S01]  /*1250*/  BAR.SYNC.DEFER_BLOCKING 0x0 ;  /* 0x0000000000007b1d */ /* 0x000fe20000010000 */
[----:B------:R-:W-:-:S05]  /*1260*/  ISETP.NE.AND P0, PT, R7, RZ, PT ;  /* 0x000000ff0700720c */ /* 0x000fca0003f05270 */
        /* <DEDUP_REMOVED lines=12> */
.L_x_55:
[----:B-----5:R-:W-:-:S13]  /*1330*/  FSETP.GEU.AND P0, PT, R4, R5, PT ;  /* 0x000000050400720b */ /* 0x020fda0003f0e000 */
[----:B------:R-:W-:Y:S05]  /*1340*/  @!P0 BRA `(.L_x_53) ;  /* 0x00000000002c8947 */ /* 0x000fea0003800000 */
[----:B------:R0:W-:Y:S01]  /*1350*/  STG.E desc[UR6][R2.64], R5 ;  /* 0x0000000502007986 */ /* 0x0001e2000c101906 */
[----:B------:R-:W-:Y:S05]  /*1360*/  BRA `(.L_x_53) ;  /* 0x0000000000247947 */ /* 0x000fea0003800000 */
.L_x_54:
[----:B------:R-:W-:-:S13]  /*1370*/  ISETP.NE.AND P0, PT, R0, 0x73, PT ;  /* 0x000000730000780c */ /* 0x000fda0003f05270 */
[----:B------:R-:W-:Y:S05]  /*1380*/  @!P0 BRA `(.L_x_56) ;  /* 0x0000000000148947 */ /* 0x000fea0003800000 */
[----:B-----5:R-:W-:-:S04]  /*1390*/  FSETP.GT.AND P0, PT, R4, R5, PT ;  /* 0x000000050400720b */ /* 0x020fc80003f04000 */
[----:B------:R-:W-:-:S13]  /*13a0*/  ISETP.NE.OR P0, PT, R0, 0x78, P0 ;  /* 0x000000780000780c */ /* 0x000fda0000705670 */
[----:B------:R-:W-:Y:S05]  /*13b0*/  @P0 BRA `(.L_x_53) ;  /* 0x0000000000100947 */ /* 0x000fea0003800000 */
[----:B------:R0:W-:Y:S01]  /*13c0*/  STG.E desc[UR6][R2.64], R5 ;  /* 0x0000000502007986 */ /* 0x0001e2000c101906 */
[----:B------:R-:W-:Y:S05]  /*13d0*/  BRA `(.L_x_53) ;  /* 0x0000000000087947 */ /* 0x000fea0003800000 */
.L_x_56:
[----:B-----5:R-:W-:-:S05]  /*13e0*/  FADD R5, R4, R5 ;  /* 0x0000000504057221 */ /* 0x020fca0000000000 */
[----:B------:R0:W-:Y:S02]  /*13f0*/  STG.E desc[UR6][R2.64], R5 ;  /* 0x0000000502007986 */ /* 0x0001e4000c101906 */
.L_x_53:
[----:B------:R-:W-:Y:S05]  /*1400*/  BSYNC.RECONVERGENT B0 ;  /* 0x0000000000007941 */ /* 0x000fea0003800200 */
.L_x_52:
        /* <DEDUP_REMOVED lines=14> */
.L_x_60:
[----:B-----5:R-:W-:-:S13]  /*14f0*/  FSETP.GEU.AND P0, PT, R4, R5, PT ;  /* 0x000000050400720b */ /* 0x020fda0003f0e000 */
[----:B------:R-:W-:Y:S05]  /*1500*/  @!P0 BRA `(.L_x_58) ;  /* 0x00000000002c8947 */ /* 0x000fea0003800000 */
[----:B------:R0:W-:Y:S01]  /*1510*/  STG.E desc[UR6][R2.64], R5 ;  /* 0x0000000502007986 */ /* 0x0001e2000c101906 */
[----:B------:R-:W-:Y:S05]  /*1520*/  BRA `(.L_x_58) ;  /* 0x0000000000247947 */ /* 0x000fea0003800000 */
.L_x_59:
[----:B------:R-:W-:-:S13]  /*1530*/  ISETP.NE.AND P0, PT, R0, 0x73, PT ;  /* 0x000000730000780c */ /* 0x000fda0003f05270 */
[----:B------:R-:W-:Y:S05]  /*1540*/  @!P0 BRA `(.L_x_61) ;  /* 0x0000000000148947 */ /* 0x000fea0003800000 */
[----:B-----5:R-:W-:-:S04]  /*1550*/  FSETP.GT.AND P0, PT, R4, R5, PT ;  /* 0x000000050400720b */ /* 0x020fc80003f04000 */
[----:B------:R-:W-:-:S13]  /*1560*/  ISETP.NE.OR P0, PT, R0, 0x78, P0 ;  /* 0x000000780000780c */ /* 0x000fda0000705670 */
[----:B------:R-:W-:Y:S05]  /*1570*/  @P0 BRA `(.L_x_58) ;  /* 0x0000000000100947 */ /* 0x000fea0003800000 */
[----:B------:R0:W-:Y:S01]  /*1580*/  STG.E desc[UR6][R2.64], R5 ;  /* 0x0000000502007986 */ /* 0x0001e2000c101906 */
[----:B------:R-:W-:Y:S05]  /*1590*/  BRA `(.L_x_58) ;  /* 0x0000000000087947 */ /* 0x000fea0003800000 */
.L_x_61:
[----:B-----5:R-:W-:-:S05]  /*15a0*/  FADD R5, R4, R5 ;  /* 0x0000000504057221 */ /* 0x020fca0000000000 */
[----:B------:R0:W-:Y:S02]  /*15b0*/  STG.E desc[UR6][R2.64], R5 ;  /* 0x0000000502007986 */ /* 0x0001e4000c101906 */
.L_x_58:
[----:B------:R-:W-:Y:S05]  /*15c0*/  BSYNC.RECONVERGENT B0 ;  /* 0x0000000000007941 */ /* 0x000fea0003800200 */
.L_x_57:
[----:B------:R-:W-:Y:S06]  /*15d0*/  BAR.SYNC.DEFER_BLOCKING 0x0 ;  /* 0x0000000000007b1d */ /* 0x000fec0000010000 */
[----:B------:R-:W-:Y:S05]  /*15e0*/  EXIT ;  /* 0x000000000000794d */ /* 0x000fea0003800000 */
.L_x_62:
[----:B------:R-:W-:-:S00]  /*15f0*/  BRA `(.L_x_62) ;  /* 0xfffffffc00fc7947 */ /* 0x000fc0000383ffff */
[----:B------:R-:W-:-:S00]  /*1600*/  NOP ;  /* 0x0000000000007918 */ /* 0x000fc00000000000 */
[----:B------:R-:W-:-:S00]  /*1610*/  NOP ;  /* 0x0000000000007918 */ /* 0x000fc00000000000 */
[----:B------:R-:W-:-:S00]  /*1620*/  NOP ;  /* 0x0000000000007918 */ /* 0x000fc00000000000 */
[----:B------:R-:W-:-:S00]  /*1630*/  NOP ;  /* 0x0000000000007918 */ /* 0x000fc00000000000 */
[----:B------:R-:W-:-:S00]  /*1640*/  NOP ;  /* 0x0000000000007918 */ /* 0x000fc00000000000 */
[----:B------:R-:W-:-:S00]  /*1650*/  NOP ;  /* 0x0000000000007918 */ /* 0x000fc00000000000 */
[----:B------:R-:W-:-:S00]  /*1660*/  NOP ;  /* 0x0000000000007918 */ /* 0x000fc00000000000 */
[----:B------:R-:W-:-:S00]  /*1670*/  NOP ;  /* 0x0000000000007918 */ /* 0x000fc00000000000 */
.L_x_63:


//--------------------- .nv.shared.reserved.0     --------------------------
	.section	.nv.shared.reserved.0,"aw",@nobits
	.weak		__nv_reservedSMEM_offset_0_alias
	.size		__nv_reservedSMEM_offset_0_alias, 0, 64
	.other		__nv_reservedSMEM_offset_0_alias,@"STO_CUDA_RESERVED_SHARED STV_DEFAULT"
__nv_reservedSMEM_offset_0_alias:
	.zero		0
	.zero		64


//--------------------- .nv.constant0._Z9gpuReductPfc --------------------------
	.section	.nv.constant0._Z9gpuReductPfc,"a",@progbits
	.sectionflags	@""
	.align	4
.nv.constant0._Z9gpuReductPfc:
	.zero		905


//--------------------- SYMBOLS --------------------------

	.type		.nv.reservedSmem.offset0,@object
	.size		.nv.reservedSmem.offset0,0x4
